//
// Generated by NVIDIA NVVM Compiler
//
// Compiler Build ID: CL-36424714
// Cuda compilation tools, release 13.0, V13.0.88
// Based on NVVM 20.0.0
//

.version 9.0
.target sm_100
.address_size 64

	// .globl	_Z12mandelKernelffffiiPiii

.visible .entry _Z12mandelKernelffffiiPiii(
	.param .f32 _Z12mandelKernelffffiiPiii_param_0,
	.param .f32 _Z12mandelKernelffffiiPiii_param_1,
	.param .f32 _Z12mandelKernelffffiiPiii_param_2,
	.param .f32 _Z12mandelKernelffffiiPiii_param_3,
	.param .u32 _Z12mandelKernelffffiiPiii_param_4,
	.param .u32 _Z12mandelKernelffffiiPiii_param_5,
	.param .u64 .ptr .align 1 _Z12mandelKernelffffiiPiii_param_6,
	.param .u32 _Z12mandelKernelffffiiPiii_param_7,
	.param .u32 _Z12mandelKernelffffiiPiii_param_8
)
{
	.reg .pred 	%p<14>;
	.reg .b32 	%r<109>;
	.reg .b32 	%f<20>;
	.reg .b64 	%rd<19>;

	ld.param.f32 	%f9, [_Z12mandelKernelffffiiPiii_param_0];
	ld.param.f32 	%f10, [_Z12mandelKernelffffiiPiii_param_1];
	ld.param.f32 	%f11, [_Z12mandelKernelffffiiPiii_param_2];
	ld.param.f32 	%f12, [_Z12mandelKernelffffiiPiii_param_3];
	ld.param.u32 	%r26, [_Z12mandelKernelffffiiPiii_param_4];
	ld.param.u32 	%r27, [_Z12mandelKernelffffiiPiii_param_5];
	ld.param.u64 	%rd2, [_Z12mandelKernelffffiiPiii_param_6];
	ld.param.u32 	%r28, [_Z12mandelKernelffffiiPiii_param_7];
	ld.param.u32 	%r29, [_Z12mandelKernelffffiiPiii_param_8];
	cvta.to.global.u64 	%rd1, %rd2;
	setp.lt.s32 	%p1, %r26, 1;
	@%p1 bra 	$L__BB0_20;
	setp.lt.s32 	%p2, %r27, 1;
	mov.u32 	%r30, %ctaid.x;
	mov.u32 	%r31, %ntid.x;
	mov.u32 	%r32, %tid.x;
	mad.lo.s32 	%r1, %r30, %r31, %r32;
	mov.u32 	%r33, %ctaid.y;
	mov.u32 	%r34, %ntid.y;
	mov.u32 	%r35, %tid.y;
	mad.lo.s32 	%r2, %r33, %r34, %r35;
	@%p2 bra 	$L__BB0_20;
	setp.lt.s32 	%p3, %r28, 1;
	@%p3 bra 	$L__BB0_10;
	neg.s32 	%r3, %r28;
	mov.b32 	%r100, 0;
$L__BB0_4:
	mad.lo.s32 	%r5, %r100, 800, %r1;
	cvt.rn.f32.s32 	%f13, %r5;
	fma.rn.f32 	%f1, %f9, %f13, %f11;
	mov.b32 	%r101, 0;
$L__BB0_5:
	mad.lo.s32 	%r7, %r101, 600, %r2;
	cvt.rn.f32.s32 	%f14, %r7;
	fma.rn.f32 	%f2, %f10, %f14, %f12;
	mov.b32 	%r103, 0;
	mov.u32 	%r102, %r3;
	mov.f32 	%f18, %f2;
	mov.f32 	%f19, %f1;
$L__BB0_6:
	mul.f32 	%f5, %f19, %f19;
	mul.f32 	%f6, %f18, %f18;
	add.f32 	%f15, %f5, %f6;
	setp.gt.f32 	%p10, %f15, 0f40800000;
	mov.u32 	%r104, %r103;
	@%p10 bra 	$L__BB0_8;
	sub.f32 	%f16, %f5, %f6;
	add.f32 	%f17, %f19, %f19;
	add.f32 	%f19, %f1, %f16;
	fma.rn.f32 	%f18, %f17, %f18, %f2;
	add.s32 	%r103, %r103, 1;
	add.s32 	%r102, %r102, 1;
	setp.ne.s32 	%p11, %r102, 0;
	mov.u32 	%r104, %r28;
	@%p11 bra 	$L__BB0_6;
$L__BB0_8:
	mul.lo.s32 	%r94, %r7, %r29;
	shr.s32 	%r95, %r94, 31;
	shr.u32 	%r96, %r95, 30;
	add.s32 	%r97, %r94, %r96;
	shr.s32 	%r98, %r97, 2;
	add.s32 	%r99, %r98, %r5;
	mul.wide.s32 	%rd17, %r99, 4;
	add.s64 	%rd18, %rd1, %rd17;
	st.global.u32 	[%rd18], %r104;
	add.s32 	%r101, %r101, 1;
	setp.ne.s32 	%p12, %r101, %r27;
	@%p12 bra 	$L__BB0_5;
	add.s32 	%r100, %r100, 1;
	setp.eq.s32 	%p13, %r100, %r26;
	@%p13 bra 	$L__BB0_20;
	bra.uni 	$L__BB0_4;
$L__BB0_10:
	and.b32  	%r15, %r27, 3;
	and.b32  	%r16, %r27, 2147483644;
	and.b32  	%r17, %r27, 1;
	mov.b32 	%r105, 0;
$L__BB0_11:
	setp.lt.u32 	%p4, %r27, 4;
	mad.lo.s32 	%r19, %r105, 800, %r1;
	mov.b32 	%r108, 0;
	@%p4 bra 	$L__BB0_14;
	mov.b32 	%r106, 0;
$L__BB0_13:
	.pragma "nounroll";
	mad.lo.s32 	%r39, %r106, 600, %r2;
	mul.lo.s32 	%r40, %r39, %r29;
	shr.s32 	%r41, %r40, 31;
	shr.u32 	%r42, %r41, 30;
	add.s32 	%r43, %r40, %r42;
	shr.s32 	%r44, %r43, 2;
	add.s32 	%r45, %r44, %r19;
	mul.wide.s32 	%rd3, %r45, 4;
	add.s64 	%rd4, %rd1, %rd3;
	mov.b32 	%r46, 0;
	st.global.u32 	[%rd4], %r46;
	add.s32 	%r47, %r39, 600;
	mul.lo.s32 	%r48, %r47, %r29;
	shr.s32 	%r49, %r48, 31;
	shr.u32 	%r50, %r49, 30;
	add.s32 	%r51, %r48, %r50;
	shr.s32 	%r52, %r51, 2;
	add.s32 	%r53, %r52, %r19;
	mul.wide.s32 	%rd5, %r53, 4;
	add.s64 	%rd6, %rd1, %rd5;
	st.global.u32 	[%rd6], %r46;
	add.s32 	%r54, %r39, 1200;
	mul.lo.s32 	%r55, %r54, %r29;
	shr.s32 	%r56, %r55, 31;
	shr.u32 	%r57, %r56, 30;
	add.s32 	%r58, %r55, %r57;
	shr.s32 	%r59, %r58, 2;
	add.s32 	%r60, %r59, %r19;
	mul.wide.s32 	%rd7, %r60, 4;
	add.s64 	%rd8, %rd1, %rd7;
	st.global.u32 	[%rd8], %r46;
	add.s32 	%r61, %r39, 1800;
	mul.lo.s32 	%r62, %r61, %r29;
	shr.s32 	%r63, %r62, 31;
	shr.u32 	%r64, %r63, 30;
	add.s32 	%r65, %r62, %r64;
	shr.s32 	%r66, %r65, 2;
	add.s32 	%r67, %r66, %r19;
	mul.wide.s32 	%rd9, %r67, 4;
	add.s64 	%rd10, %rd1, %rd9;
	st.global.u32 	[%rd10], %r46;
	add.s32 	%r106, %r106, 4;
	setp.ne.s32 	%p5, %r106, %r16;
	mov.u32 	%r108, %r16;
	@%p5 bra 	$L__BB0_13;
$L__BB0_14:
	setp.eq.s32 	%p6, %r15, 0;
	@%p6 bra 	$L__BB0_19;
	setp.eq.s32 	%p7, %r15, 1;
	@%p7 bra 	$L__BB0_17;
	mad.lo.s32 	%r68, %r108, 600, %r2;
	mul.lo.s32 	%r69, %r68, %r29;
	shr.s32 	%r70, %r69, 31;
	shr.u32 	%r71, %r70, 30;
	add.s32 	%r72, %r69, %r71;
	shr.s32 	%r73, %r72, 2;
	add.s32 	%r74, %r73, %r19;
	mul.wide.s32 	%rd11, %r74, 4;
	add.s64 	%rd12, %rd1, %rd11;
	mov.b32 	%r75, 0;
	st.global.u32 	[%rd12], %r75;
	add.s32 	%r76, %r68, 600;
	mul.lo.s32 	%r77, %r76, %r29;
	shr.s32 	%r78, %r77, 31;
	shr.u32 	%r79, %r78, 30;
	add.s32 	%r80, %r77, %r79;
	shr.s32 	%r81, %r80, 2;
	add.s32 	%r82, %r81, %r19;
	mul.wide.s32 	%rd13, %r82, 4;
	add.s64 	%rd14, %rd1, %rd13;
	st.global.u32 	[%rd14], %r75;
	add.s32 	%r108, %r108, 2;
$L__BB0_17:
	setp.eq.s32 	%p8, %r17, 0;
	@%p8 bra 	$L__BB0_19;
	mad.lo.s32 	%r83, %r108, 600, %r2;
	mul.lo.s32 	%r84, %r83, %r29;
	shr.s32 	%r85, %r84, 31;
	shr.u32 	%r86, %r85, 30;
	add.s32 	%r87, %r84, %r86;
	shr.s32 	%r88, %r87, 2;
	add.s32 	%r89, %r88, %r19;
	mul.wide.s32 	%rd15, %r89, 4;
	add.s64 	%rd16, %rd1, %rd15;
	mov.b32 	%r90, 0;
	st.global.u32 	[%rd16], %r90;
$L__BB0_19:
	add.s32 	%r105, %r105, 1;
	setp.ne.s32 	%p9, %r105, %r26;
	@%p9 bra 	$L__BB0_11;
$L__BB0_20:
	ret;

}


// ===== COMPILED SASS (sm_100) =====

	.target	sm_100

	.elftype	@"ET_EXEC"


//--------------------- .note.nv.tkinfo           --------------------------
	.section	.note.nv.tkinfo,"",@"SHT_NOTE"
	.sectionflags	@"SHF_NOTE_NV_TKINFO"
	.tkinfo
        /*0018*/ 	.word	0x00000002
        /*0030*/ 	.string	""
        /*0030*/ 	.string	"ptxas"
        /*0030*/ 	.string	"Cuda compilation tools, release 13.0, V13.0.88"
        /*0030*/ 	.string	"Build cuda_13.0.r13.0/compiler.36424714_0"
        /*0030*/ 	.string	"-arch sm_100 -m 64 "



//--------------------- .note.nv.cuinfo           --------------------------
	.section	.note.nv.cuinfo,"",@"SHT_NOTE"
	.sectionflags	@"SHF_NOTE_NV_CUINFO"
        /*0018*/ 	.short	0x0002
        /*001a*/ 	.short	0x0064
        /*001c*/ 	.short	0x0082
	.zero		2


//--------------------- .nv.info                  --------------------------
	.section	.nv.info,"",@"SHT_CUDA_INFO"
	.align	4


	//----- nvinfo : EIATTR_REGCOUNT
	.align		4
        /*0000*/ 	.byte	0x04, 0x2f
        /*0002*/ 	.short	(.L_1 - .L_0)
	.align		4
.L_0:
        /*0004*/ 	.word	index@(_Z12mandelKernelffffiiPiii)
        /*0008*/ 	.word	0x00000015


	//----- nvinfo : EIATTR_FRAME_SIZE
	.align		4
.L_1:
        /*000c*/ 	.byte	0x04, 0x11
        /*000e*/ 	.short	(.L_3 - .L_2)
	.align		4
.L_2:
        /*0010*/ 	.word	index@(_Z12mandelKernelffffiiPiii)
        /*0014*/ 	.word	0x00000000


	//----- nvinfo : EIATTR_MIN_STACK_SIZE
	.align		4
.L_3:
        /*0018*/ 	.byte	0x04, 0x12
        /*001a*/ 	.short	(.L_5 - .L_4)
	.align		4
.L_4:
        /*001c*/ 	.word	index@(_Z12mandelKernelffffiiPiii)
        /*0020*/ 	.word	0x00000000
.L_5:


//--------------------- .nv.compat                --------------------------
	.section	.nv.compat,"",@"SHT_CUDA_COMPAT_INFO"
	.align	4
        /*0000*/ 	.byte	0x02, 0x09, 0x00, 0x00, 0x02, 0x02, 0x01, 0x00, 0x02, 0x05, 0x05, 0x00, 0x03, 0x07, 0x01, 0x01
        /*0010*/ 	.byte	0x02, 0x03, 0x00, 0x00, 0x02, 0x06, 0x01, 0x00, 0x04, 0x0b, 0x08, 0x00, 0x01, 0x00, 0x00, 0x00
        /*0020*/ 	.byte	0x00, 0x00, 0x00, 0x00


//--------------------- .nv.info._Z12mandelKernelffffiiPiii --------------------------
	.section	.nv.info._Z12mandelKernelffffiiPiii,"",@"SHT_CUDA_INFO"
	.sectionflags	@""
	.align	4


	//----- nvinfo : EIATTR_CUDA_API_VERSION
	.align		4
        /*0000*/ 	.byte	0x04, 0x37
        /*0002*/ 	.short	(.L_7 - .L_6)
.L_6:
        /*0004*/ 	.word	0x00000082


	//----- nvinfo : EIATTR_KPARAM_INFO
	.align		4
.L_7:
        /*0008*/ 	.byte	0x04, 0x17
        /*000a*/ 	.short	(.L_9 - .L_8)
.L_8:
        /*000c*/ 	.word	0x00000000
        /*0010*/ 	.short	0x0008
        /*0012*/ 	.short	0x0024
        /*0014*/ 	.byte	0x00, 0xf0, 0x11, 0x00


	//----- nvinfo : EIATTR_KPARAM_INFO
	.align		4
.L_9:
        /*0018*/ 	.byte	0x04, 0x17
        /*001a*/ 	.short	(.L_11 - .L_10)
.L_10:
        /*001c*/ 	.word	0x00000000
        /*0020*/ 	.short	0x0007
        /*0022*/ 	.short	0x0020
        /*0024*/ 	.byte	0x00, 0xf0, 0x11, 0x00


	//----- nvinfo : EIATTR_KPARAM_INFO
	.align		4
.L_11:
        /*0028*/ 	.byte	0x04, 0x17
        /*002a*/ 	.short	(.L_13 - .L_12)
.L_12:
        /*002c*/ 	.word	0x00000000
        /*0030*/ 	.short	0x0006
        /*0032*/ 	.short	0x0018
        /*0034*/ 	.byte	0x00, 0xf5, 0x21, 0x00


	//----- nvinfo : EIATTR_KPARAM_INFO
	.align		4
.L_13:
        /*0038*/ 	.byte	0x04, 0x17
        /*003a*/ 	.short	(.L_15 - .L_14)
.L_14:
        /*003c*/ 	.word	0x00000000
        /*0040*/ 	.short	0x0005
        /*0042*/ 	.short	0x0014
        /*0044*/ 	.byte	0x00, 0xf0, 0x11, 0x00


	//----- nvinfo : EIATTR_KPARAM_INFO
	.align		4
.L_15:
        /*0048*/ 	.byte	0x04, 0x17
        /*004a*/ 	.short	(.L_17 - .L_16)
.L_16:
        /*004c*/ 	.word	0x00000000
        /*0050*/ 	.short	0x0004
        /*0052*/ 	.short	0x0010
        /*0054*/ 	.byte	0x00, 0xf0, 0x11, 0x00


	//----- nvinfo : EIATTR_KPARAM_INFO
	.align		4
.L_17:
        /*0058*/ 	.byte	0x04, 0x17
        /*005a*/ 	.short	(.L_19 - .L_18)
.L_18:
        /*005c*/ 	.word	0x00000000
        /*0060*/ 	.short	0x0003
        /*0062*/ 	.short	0x000c
        /*0064*/ 	.byte	0x00, 0xf0, 0x11, 0x00


	//----- nvinfo : EIATTR_KPARAM_INFO
	.align		4
.L_19:
        /*0068*/ 	.byte	0x04, 0x17
        /*006a*/ 	.short	(.L_21 - .L_20)
.L_20:
        /*006c*/ 	.word	0x00000000
        /*0070*/ 	.short	0x0002
        /*0072*/ 	.short	0x0008
        /*0074*/ 	.byte	0x00, 0xf0, 0x11, 0x00


	//----- nvinfo : EIATTR_KPARAM_INFO
	.align		4
.L_21:
        /*0078*/ 	.byte	0x04, 0x17
        /*007a*/ 	.short	(.L_23 - .L_22)
.L_22:
        /*007c*/ 	.word	0x00000000
        /*0080*/ 	.short	0x0001
        /*0082*/ 	.short	0x0004
        /*0084*/ 	.byte	0x00, 0xf0, 0x11, 0x00


	//----- nvinfo : EIATTR_KPARAM_INFO
	.align		4
.L_23:
        /*0088*/ 	.byte	0x04, 0x17
        /*008a*/ 	.short	(.L_25 - .L_24)
.L_24:
        /*008c*/ 	.word	0x00000000
        /*0090*/ 	.short	0x0000
        /*0092*/ 	.short	0x0000
        /*0094*/ 	.byte	0x00, 0xf0, 0x11, 0x00


	//----- nvinfo : EIATTR_SPARSE_MMA_MASK
	.align		4
.L_25:
        /*0098*/ 	.byte	0x03, 0x50
        /*009a*/ 	.short	0x0000


	//----- nvinfo : EIATTR_MAXREG_COUNT
	.align		4
        /*009c*/ 	.byte	0x03, 0x1b
        /*009e*/ 	.short	0x00ff


	//----- nvinfo : EIATTR_MERCURY_ISA_VERSION
	.align		4
        /*00a0*/ 	.byte	0x03, 0x5f
        /*00a2*/ 	.short	0x0101


	//----- nvinfo : EIATTR_VRC_CTA_INIT_COUNT
	.align		4
        /*00a4*/ 	.byte	0x02, 0x4a
	.zero		1
	.zero		1


	//----- nvinfo : EIATTR_EXIT_INSTR_OFFSETS
	.align		4
        /*00a8*/ 	.byte	0x04, 0x1c
        /*00aa*/ 	.short	(.L_27 - .L_26)


	//   ....[0]....
.L_26:
        /*00ac*/ 	.word	0x00000030


	//   ....[1]....
        /*00b0*/ 	.word	0x000000c0


	//   ....[2]....
        /*00b4*/ 	.word	0x00000450


	//   ....[3]....
        /*00b8*/ 	.word	0x00000950


	//----- nvinfo : EIATTR_CRS_STACK_SIZE
	.align		4
.L_27:
        /*00bc*/ 	.byte	0x04, 0x1e
        /*00be*/ 	.short	(.L_29 - .L_28)
.L_28:
        /*00c0*/ 	.word	0x00000000


	//----- nvinfo : EIATTR_CBANK_PARAM_SIZE
	.align		4
.L_29:
        /*00c4*/ 	.byte	0x03, 0x19
        /*00c6*/ 	.short	0x0028


	//----- nvinfo : EIATTR_PARAM_CBANK
	.align		4
        /*00c8*/ 	.byte	0x04, 0x0a
        /*00ca*/ 	.short	(.L_31 - .L_30)
	.align		4
.L_30:
        /*00cc*/ 	.word	index@(.nv.constant0._Z12mandelKernelffffiiPiii)
        /*00d0*/ 	.short	0x0380
        /*00d2*/ 	.short	0x0028


	//----- nvinfo : EIATTR_SW_WAR
	.align		4
.L_31:
        /*00d4*/ 	.byte	0x04, 0x36
        /*00d6*/ 	.short	(.L_33 - .L_32)
.L_32:
        /*00d8*/ 	.word	0x00000008
.L_33:


//--------------------- .nv.callgraph             --------------------------
	.section	.nv.callgraph,"",@"SHT_CUDA_CALLGRAPH"
	.align	4
	.sectionentsize	8
	.align		4
        /*0000*/ 	.word	0x00000000
	.align		4
        /*0004*/ 	.word	0xffffffff
	.align		4
        /*0008*/ 	.word	0x00000000
	.align		4
        /*000c*/ 	.word	0xfffffffe
	.align		4
        /*0010*/ 	.word	0x00000000
	.align		4
        /*0014*/ 	.word	0xfffffffd
	.align		4
        /*0018*/ 	.word	0x00000000
	.align		4
        /*001c*/ 	.word	0xfffffffc


//--------------------- .text._Z12mandelKernelffffiiPiii --------------------------
	.section	.text._Z12mandelKernelffffiiPiii,"ax",@progbits
	.align	128
        .global         _Z12mandelKernelffffiiPiii
        .type           _Z12mandelKernelffffiiPiii,@function
        .size           _Z12mandelKernelffffiiPiii,(.L_x_12 - _Z12mandelKernelffffiiPiii)
        .other          _Z12mandelKernelffffiiPiii,@"STO_CUDA_ENTRY STV_DEFAULT"
_Z12mandelKernelffffiiPiii:
.text._Z12mandelKernelffffiiPiii:
[----:B------:R-:W-:Y:S08]  /*0000*/  LDC R1, c[0x0][0x37c] ;  /* 0x0000df00ff017b82 */ /* 0x000ff00000000800 */
[----:B------:R-:W0:Y:S02]  /*0010*/  LDC R0, c[0x0][0x390] ;  /* 0x0000e400ff007b82 */ /* 0x000e240000000800 */
[----:B0-----:R-:W-:-:S13]  /*0020*/  ISETP.GE.AND P0, PT, R0, 0x1, PT ;  /* 0x000000010000780c */ /* 0x001fda0003f06270 */
[----:B------:R-:W-:Y:S05]  /*0030*/  @!P0 EXIT ;  /* 0x000000000000894d */ /* 0x000fea0003800000 */
[----:B------:R-:W0:Y:S01]  /*0040*/  LDC R4, c[0x0][0x394] ;  /* 0x0000e500ff047b82 */ /* 0x000e220000000800 */
[----:B------:R-:W1:Y:S01]  /*0050*/  S2R R3, SR_TID.X ;  /* 0x0000000000037919 */ /* 0x000e620000002100 */
[----:B------:R-:W2:Y:S06]  /*0060*/  S2R R5, SR_TID.Y ;  /* 0x0000000000057919 */ /* 0x000eac0000002200 */
[----:B------:R-:W3:Y:S08]  /*0070*/  LDC R0, c[0x0][0x360] ;  /* 0x0000d800ff007b82 */ /* 0x000ef00000000800 */
[----:B------:R-:W4:Y:S01]  /*0080*/  LDC R2, c[0x0][0x364] ;  /* 0x0000d900ff027b82 */ /* 0x000f220000000800 */
[----:B0-----:R-:W-:-:S07]  /*0090*/  ISETP.GE.AND P0, PT, R4, 0x1, PT ;  /* 0x000000010400780c */ /* 0x001fce0003f06270 */
[----:B------:R-:W0:Y:S08]  /*00a0*/  S2UR UR5, SR_CTAID.X ;  /* 0x00000000000579c3 */ /* 0x000e300000002500 */
[----:B------:R-:W5:Y:S02]  /*00b0*/  S2UR UR6, SR_CTAID.Y ;  /* 0x00000000000679c3 */ /* 0x000f640000002600 */
[----:B012345:R-:W-:Y:S05]  /*00c0*/  @!P0 EXIT ;  /* 0x000000000000894d */ /* 0x03ffea0003800000 */
[----:B------:R-:W0:Y:S01]  /*00d0*/  LDCU UR4, c[0x0][0x3a0] ;  /* 0x00007400ff0477ac */ /* 0x000e220008000800 */
[----:B------:R-:W-:Y:S02]  /*00e0*/  IMAD R0, R0, UR5, R3 ;  /* 0x0000000500007c24 */ /* 0x000fe4000f8e0203 */
[----:B------:R-:W-:Y:S01]  /*00f0*/  IMAD R2, R2, UR6, R5 ;  /* 0x0000000602027c24 */ /* 0x000fe2000f8e0205 */
[----:B------:R-:W1:Y:S01]  /*0100*/  LDCU.64 UR8, c[0x0][0x358] ;  /* 0x00006b00ff0877ac */ /* 0x000e620008000a00 */
[----:B0-----:R-:W-:-:S09]  /*0110*/  UISETP.GE.AND UP0, UPT, UR4, 0x1, UPT ;  /* 0x000000010400788c */ /* 0x001fd2000bf06270 */
[----:B-1----:R-:W-:Y:S05]  /*0120*/  BRA.U !UP0, `(.L_x_0) ;  /* 0x0000000108d07547 */ /* 0x002fea000b800000 */
[----:B------:R-:W-:Y:S01]  /*0130*/  IMAD.MOV.U32 R3, RZ, RZ, RZ ;  /* 0x000000ffff037224 */ /* 0x000fe200078e00ff */
[----:B------:R-:W-:-:S12]  /*0140*/  UIADD3 UR4, UPT, UPT, -UR4, URZ, URZ ;  /* 0x000000ff04047290 */ /* 0x000fd8000fffe1ff */
.L_x_5:
[----:B0-----:R-:W0:Y:S01]  /*0150*/  LDC R7, c[0x0][0x388] ;  /* 0x0000e200ff077b82 */ /* 0x001e220000000800 */
[----:B------:R-:W0:Y:S01]  /*0160*/  LDCU UR5, c[0x0][0x380] ;  /* 0x00007000ff0577ac */ /* 0x000e220008000800 */
[----:B------:R-:W-:Y:S02]  /*0170*/  IMAD R4, R3, 0x320, R0 ;  /* 0x0000032003047824 */ /* 0x000fe400078e0200 */
[----:B------:R-:W-:-:S03]  /*0180*/  IMAD.MOV.U32 R5, RZ, RZ, RZ ;  /* 0x000000ffff057224 */ /* 0x000fc600078e00ff */
[----:B------:R-:W-:-:S05]  /*0190*/  I2FP.F32.S32 R6, R4 ;  /* 0x0000000400067245 */ /* 0x000fca0000201400 */
[----:B0-----:R-:W-:-:S07]  /*01a0*/  FFMA R13, R6, UR5, R7 ;  /* 0x00000005060d7c23 */ /* 0x001fce0008000007 */
.L_x_4:
[----:B0-----:R-:W0:Y:S01]  /*01b0*/  LDC R7, c[0x0][0x38c] ;  /* 0x0000e300ff077b82 */ /* 0x001e220000000800 */
[----:B------:R-:W0:Y:S01]  /*01c0*/  LDCU UR5, c[0x0][0x384] ;  /* 0x00007080ff0577ac */ /* 0x000e220008000800 */
[----:B------:R-:W-:Y:S01]  /*01d0*/  IMAD R11, R5, 0x258, R2 ;  /* 0x00000258050b7824 */ /* 0x000fe200078e0202 */
[----:B------:R-:W-:Y:S01]  /*01e0*/  BSSY.RECONVERGENT B0, `(.L_x_1) ;  /* 0x0000017000007945 */ /* 0x000fe20003800200 */
[----:B------:R-:W-:Y:S01]  /*01f0*/  IMAD.U32 R14, RZ, RZ, UR4 ;  /* 0x00000004ff0e7e24 */ /* 0x000fe2000f8e00ff */
[----:B------:R-:W1:Y:S01]  /*0200*/  LDCU UR6, c[0x0][0x3a0] ;  /* 0x00007400ff0677ac */ /* 0x000e620008000800 */
[----:B------:R-:W-:Y:S01]  /*0210*/  IMAD.MOV.U32 R8, RZ, RZ, R13 ;  /* 0x000000ffff087224 */ /* 0x000fe200078e000d */
[----:B------:R-:W-:-:S05]  /*0220*/  I2FP.F32.S32 R6, R11 ;  /* 0x0000000b00067245 */ /* 0x000fca0000201400 */
[----:B0-----:R-:W-:Y:S01]  /*0230*/  FFMA R15, R6, UR5, R7 ;  /* 0x00000005060f7c23 */ /* 0x001fe20008000007 */
[----:B------:R-:W-:-:S04]  /*0240*/  HFMA2 R6, -RZ, RZ, 0, 0 ;  /* 0x00000000ff067431 */ /* 0x000fc800000001ff */
[----:B-1----:R-:W-:-:S07]  /*0250*/  MOV R7, R15 ;  /* 0x0000000f00077202 */ /* 0x002fce0000000f00 */
.L_x_3:
[----:B------:R-:W-:Y:S01]  /*0260*/  FMUL R12, R8, R8 ;  /* 0x00000008080c7220 */ /* 0x000fe20000400000 */
[----:B------:R-:W-:-:S04]  /*0270*/  FMUL R17, R7, R7 ;  /* 0x0000000707117220 */ /* 0x000fc80000400000 */
[----:B------:R-:W-:-:S05]  /*0280*/  FADD R9, R12, R17 ;  /* 0x000000110c097221 */ /* 0x000fca0000000000 */
[----:B------:R-:W-:Y:S01]  /*0290*/  FSETP.GT.AND P0, PT, R9, 4, PT ;  /* 0x408000000900780b */ /* 0x000fe20003f04000 */
[----:B------:R-:W-:-:S12]  /*02a0*/  IMAD.MOV.U32 R9, RZ, RZ, R6 ;  /* 0x000000ffff097224 */ /* 0x000fd800078e0006 */
[----:B------:R-:W-:Y:S05]  /*02b0*/  @P0 BRA `(.L_x_2) ;  /* 0x0000000000240947 */ /* 0x000fea0003800000 */
[----:B------:R-:W-:Y:S02]  /*02c0*/  VIADD R14, R14, 0x1 ;  /* 0x000000010e0e7836 */ /* 0x000fe40000000000 */
[----:B------:R-:W-:Y:S01]  /*02d0*/  FADD R10, R8, R8 ;  /* 0x00000008080a7221 */ /* 0x000fe20000000000 */
[----:B------:R-:W-:Y:S01]  /*02e0*/  FADD R8, R12, -R17 ;  /* 0x800000110c087221 */ /* 0x000fe20000000000 */
[----:B------:R-:W-:Y:S02]  /*02f0*/  IADD3 R6, PT, PT, R6, 0x1, RZ ;  /* 0x0000000106067810 */ /* 0x000fe40007ffe0ff */
[----:B------:R-:W-:Y:S01]  /*0300*/  ISETP.NE.AND P0, PT, R14, RZ, PT ;  /* 0x000000ff0e00720c */ /* 0x000fe20003f05270 */
[----:B------:R-:W-:Y:S01]  /*0310*/  FFMA R7, R10, R7, R15 ;  /* 0x000000070a077223 */ /* 0x000fe2000000000f */
[----:B------:R-:W-:-:S11]  /*0320*/  FADD R8, R13, R8 ;  /* 0x000000080d087221 */ /* 0x000fd60000000000 */
[----:B------:R-:W-:Y:S05]  /*0330*/  @P0 BRA `(.L_x_3) ;  /* 0xfffffffc00c80947 */ /* 0x000fea000383ffff */
[----:B------:R-:W-:-:S07]  /*0340*/  IMAD.U32 R9, RZ, RZ, UR6 ;  /* 0x00000006ff097e24 */ /* 0x000fce000f8e00ff */
.L_x_2:
[----:B------:R-:W-:Y:S05]  /*0350*/  BSYNC.RECONVERGENT B0 ;  /* 0x0000000000007941 */ /* 0x000fea0003800200 */
.L_x_1:
[----:B------:R-:W0:Y:S01]  /*0360*/  LDCU UR5, c[0x0][0x3a4] ;  /* 0x00007480ff0577ac */ /* 0x000e220008000800 */
[----:B------:R-:W1:Y:S01]  /*0370*/  LDC.64 R6, c[0x0][0x398] ;  /* 0x0000e600ff067b82 */ /* 0x000e620000000a00 */
[----:B------:R-:W-:Y:S01]  /*0380*/  IADD3 R5, PT, PT, R5, 0x1, RZ ;  /* 0x0000000105057810 */ /* 0x000fe20007ffe0ff */
[----:B0-----:R-:W-:Y:S01]  /*0390*/  IMAD R8, R11, UR5, RZ ;  /* 0x000000050b087c24 */ /* 0x001fe2000f8e02ff */
[----:B------:R-:W0:Y:S04]  /*03a0*/  LDCU UR5, c[0x0][0x394] ;  /* 0x00007280ff0577ac */ /* 0x000e280008000800 */
[----:B------:R-:W-:-:S04]  /*03b0*/  SHF.R.S32.HI R11, RZ, 0x1f, R8 ;  /* 0x0000001fff0b7819 */ /* 0x000fc80000011408 */
[----:B------:R-:W-:-:S04]  /*03c0*/  LEA.HI R11, R11, R8, RZ, 0x2 ;  /* 0x000000080b0b7211 */ /* 0x000fc800078f10ff */
[----:B------:R-:W-:-:S05]  /*03d0*/  LEA.HI.SX32 R11, R11, R4, 0x1e ;  /* 0x000000040b0b7211 */ /* 0x000fca00078ff2ff */
[----:B-1----:R-:W-:Y:S01]  /*03e0*/  IMAD.WIDE R6, R11, 0x4, R6 ;  /* 0x000000040b067825 */ /* 0x002fe200078e0206 */
[----:B0-----:R-:W-:-:S04]  /*03f0*/  ISETP.NE.AND P0, PT, R5, UR5, PT ;  /* 0x0000000505007c0c */ /* 0x001fc8000bf05270 */
[----:B------:R0:W-:Y:S09]  /*0400*/  STG.E desc[UR8][R6.64], R9 ;  /* 0x0000000906007986 */ /* 0x0001f2000c101908 */
[----:B------:R-:W-:Y:S05]  /*0410*/  @P0 BRA `(.L_x_4) ;  /* 0xfffffffc00640947 */ /* 0x000fea000383ffff */
[----:B------:R-:W1:Y:S01]  /*0420*/  LDCU UR5, c[0x0][0x390] ;  /* 0x00007200ff0577ac */ /* 0x000e620008000800 */
[----:B------:R-:W-:-:S05]  /*0430*/  VIADD R3, R3, 0x1 ;  /* 0x0000000103037836 */ /* 0x000fca0000000000 */
[----:B-1----:R-:W-:-:S13]  /*0440*/  ISETP.NE.AND P0, PT, R3, UR5, PT ;  /* 0x0000000503007c0c */ /* 0x002fda000bf05270 */
[----:B------:R-:W-:Y:S05]  /*0450*/  @!P0 EXIT ;  /* 0x000000000000894d */ /* 0x000fea0003800000 */
[----:B------:R-:W-:Y:S05]  /*0460*/  BRA `(.L_x_5) ;  /* 0xfffffffc00387947 */ /* 0x000fea000383ffff */
.L_x_0:
[----:B------:R-:W-:Y:S01]  /*0470*/  HFMA2 R5, -RZ, RZ, 0, 0 ;  /* 0x00000000ff057431 */ /* 0x000fe200000001ff */
[C---:B------:R-:W-:Y:S02]  /*0480*/  LOP3.LUT R18, R4.reuse, 0x3, RZ, 0xc0, !PT ;  /* 0x0000000304127812 */ /* 0x040fe400078ec0ff */
[----:B------:R-:W-:-:S07]  /*0490*/  LOP3.LUT R3, R4, 0x7ffffffc, RZ, 0xc0, !PT ;  /* 0x7ffffffc04037812 */ /* 0x000fce00078ec0ff */
.L_x_10:
[----:B0-----:R-:W0:Y:S01]  /*04a0*/  LDCU.64 UR4, c[0x0][0x390] ;  /* 0x00007200ff0477ac */ /* 0x001e220008000a00 */
[C---:B------:R-:W-:Y:S01]  /*04b0*/  IMAD R4, R5.reuse, 0x320, R0 ;  /* 0x0000032005047824 */ /* 0x040fe200078e0200 */
[----:B------:R-:W-:Y:S01]  /*04c0*/  MOV R11, RZ ;  /* 0x000000ff000b7202 */ /* 0x000fe20000000f00 */
[----:B------:R-:W-:Y:S01]  /*04d0*/  VIADD R5, R5, 0x1 ;  /* 0x0000000105057836 */ /* 0x000fe20000000000 */
[----:B0-----:R-:W-:-:S04]  /*04e0*/  UISETP.GE.U32.AND UP0, UPT, UR5, 0x4, UPT ;  /* 0x000000040500788c */ /* 0x001fc8000bf06070 */
[----:B------:R-:W-:-:S05]  /*04f0*/  ISETP.NE.AND P0, PT, R5, UR4, PT ;  /* 0x0000000405007c0c */ /* 0x000fca000bf05270 */
[----:B-1----:R-:W-:Y:S08]  /*0500*/  BRA.U !UP0, `(.L_x_6) ;  /* 0x00000001088c7547 */ /* 0x002ff0000b800000 */
[----:B------:R-:W0:Y:S01]  /*0510*/  LDC.64 R6, c[0x0][0x398] ;  /* 0x0000e600ff067b82 */ /* 0x000e220000000a00 */
[----:B------:R-:W-:Y:S01]  /*0520*/  IMAD.MOV.U32 R8, RZ, RZ, RZ ;  /* 0x000000ffff087224 */ /* 0x000fe200078e00ff */
[----:B------:R-:W1:Y:S06]  /*0530*/  LDCU UR4, c[0x0][0x3a4] ;  /* 0x00007480ff0477ac */ /* 0x000e6c0008000800 */
.L_x_7:
[C---:B------:R-:W-:Y:S02]  /*0540*/  IMAD R9, R8.reuse, 0x258, R2 ;  /* 0x0000025808097824 */ /* 0x040fe400078e0202 */
[----:B------:R-:W-:Y:S02]  /*0550*/  VIADD R8, R8, 0x4 ;  /* 0x0000000408087836 */ /* 0x000fe40000000000 */
[C---:B--2---:R-:W-:Y:S01]  /*0560*/  VIADD R12, R9.reuse, 0x4b0 ;  /* 0x000004b0090c7836 */ /* 0x044fe20000000000 */
[C---:B------:R-:W-:Y:S02]  /*0570*/  IADD3 R10, PT, PT, R9.reuse, 0x258, RZ ;  /* 0x00000258090a7810 */ /* 0x040fe40007ffe0ff */
[C---:B------:R-:W-:Y:S01]  /*0580*/  IADD3 R14, PT, PT, R9.reuse, 0x708, RZ ;  /* 0x00000708090e7810 */ /* 0x040fe20007ffe0ff */
[----:B-1----:R-:W-:Y:S01]  /*0590*/  IMAD R9, R9, UR4, RZ ;  /* 0x0000000409097c24 */ /* 0x002fe2000f8e02ff */
[----:B------:R-:W-:Y:S01]  /*05a0*/  ISETP.NE.AND P1, PT, R8, R3, PT ;  /* 0x000000030800720c */ /* 0x000fe20003f25270 */
[----:B------:R-:W-:-:S02]  /*05b0*/  IMAD R11, R10, UR4, RZ ;  /* 0x000000040a0b7c24 */ /* 0x000fc4000f8e02ff */
[----:B------:R-:W-:Y:S01]  /*05c0*/  IMAD R13, R12, UR4, RZ ;  /* 0x000000040c0d7c24 */ /* 0x000fe2000f8e02ff */
[----:B------:R-:W-:Y:S01]  /*05d0*/  SHF.R.S32.HI R10, RZ, 0x1f, R9 ;  /* 0x0000001fff0a7819 */ /* 0x000fe20000011409 */
[----:B------:R-:W-:Y:S01]  /*05e0*/  IMAD R16, R14, UR4, RZ ;  /* 0x000000040e107c24 */ /* 0x000fe2000f8e02ff */
[----:B------:R-:W-:Y:S02]  /*05f0*/  SHF.R.S32.HI R12, RZ, 0x1f, R11 ;  /* 0x0000001fff0c7819 */ /* 0x000fe4000001140b */
[----:B------:R-:W-:Y:S02]  /*0600*/  SHF.R.S32.HI R14, RZ, 0x1f, R13 ;  /* 0x0000001fff0e7819 */ /* 0x000fe4000001140d */
[----:B------:R-:W-:Y:S02]  /*0610*/  SHF.R.S32.HI R17, RZ, 0x1f, R16 ;  /* 0x0000001fff117819 */ /* 0x000fe40000011410 */
[----:B------:R-:W-:Y:S02]  /*0620*/  LEA.HI R9, R10, R9, RZ, 0x2 ;  /* 0x000000090a097211 */ /* 0x000fe400078f10ff */
[----:B------:R-:W-:-:S02]  /*0630*/  LEA.HI R11, R12, R11, RZ, 0x2 ;  /* 0x0000000b0c0b7211 */ /* 0x000fc400078f10ff */
[----:B------:R-:W-:Y:S02]  /*0640*/  LEA.HI R15, R14, R13, RZ, 0x2 ;  /* 0x0000000d0e0f7211 */ /* 0x000fe400078f10ff */
[----:B------:R-:W-:Y:S02]  /*0650*/  LEA.HI R17, R17, R16, RZ, 0x2 ;  /* 0x0000001011117211 */ /* 0x000fe400078f10ff */
[-C--:B------:R-:W-:Y:S02]  /*0660*/  LEA.HI.SX32 R9, R9, R4.reuse, 0x1e ;  /* 0x0000000409097211 */ /* 0x080fe400078ff2ff */
[-C--:B------:R-:W-:Y:S02]  /*0670*/  LEA.HI.SX32 R13, R11, R4.reuse, 0x1e ;  /* 0x000000040b0d7211 */ /* 0x080fe400078ff2ff */
[-C--:B------:R-:W-:Y:S01]  /*0680*/  LEA.HI.SX32 R15, R15, R4.reuse, 0x1e ;  /* 0x000000040f0f7211 */ /* 0x080fe200078ff2ff */
[----:B0-----:R-:W-:Y:S01]  /*0690*/  IMAD.WIDE R10, R9, 0x4, R6 ;  /* 0x00000004090a7825 */ /* 0x001fe200078e0206 */
[----:B------:R-:W-:-:S03]  /*06a0*/  LEA.HI.SX32 R17, R17, R4, 0x1e ;  /* 0x0000000411117211 */ /* 0x000fc600078ff2ff */
[--C-:B------:R-:W-:Y:S01]  /*06b0*/  IMAD.WIDE R12, R13, 0x4, R6.reuse ;  /* 0x000000040d0c7825 */ /* 0x100fe200078e0206 */
[----:B------:R2:W-:Y:S03]  /*06c0*/  STG.E desc[UR8][R10.64], RZ ;  /* 0x000000ff0a007986 */ /* 0x0005e6000c101908 */
[--C-:B------:R-:W-:Y:S01]  /*06d0*/  IMAD.WIDE R14, R15, 0x4, R6.reuse ;  /* 0x000000040f0e7825 */ /* 0x100fe200078e0206 */
[----:B------:R2:W-:Y:S03]  /*06e0*/  STG.E desc[UR8][R12.64], RZ ;  /* 0x000000ff0c007986 */ /* 0x0005e6000c101908 */
[----:B------:R-:W-:Y:S01]  /*06f0*/  IMAD.WIDE R16, R17, 0x4, R6 ;  /* 0x0000000411107825 */ /* 0x000fe200078e0206 */
[----:B------:R2:W-:Y:S04]  /*0700*/  STG.E desc[UR8][R14.64], RZ ;  /* 0x000000ff0e007986 */ /* 0x0005e8000c101908 */
[----:B------:R2:W-:Y:S01]  /*0710*/  STG.E desc[UR8][R16.64], RZ ;  /* 0x000000ff10007986 */ /* 0x0005e2000c101908 */
[----:B------:R-:W-:Y:S05]  /*0720*/  @P1 BRA `(.L_x_7) ;  /* 0xfffffffc00841947 */ /* 0x000fea000383ffff */
[----:B--2---:R-:W-:-:S07]  /*0730*/  MOV R11, R3 ;  /* 0x00000003000b7202 */ /* 0x004fce0000000f00 */
.L_x_6:
[----:B------:R-:W-:-:S13]  /*0740*/  ISETP.NE.AND P1, PT, R18, RZ, PT ;  /* 0x000000ff1200720c */ /* 0x000fda0003f25270 */
[----:B------:R-:W-:Y:S05]  /*0750*/  @!P1 BRA `(.L_x_8) ;  /* 0x0000000000789947 */ /* 0x000fea0003800000 */
[----:B------:R-:W-:Y:S01]  /*0760*/  ISETP.NE.AND P1, PT, R18, 0x1, PT ;  /* 0x000000011200780c */ /* 0x000fe20003f25270 */
[----:B------:R-:W-:-:S12]  /*0770*/  ULOP3.LUT UP0, URZ, UR5, 0x1, URZ, 0xc0, !UPT ;  /* 0x0000000105ff7892 */ /* 0x000fd8000f80c0ff */
[----:B------:R-:W-:Y:S05]  /*0780*/  @!P1 BRA `(.L_x_9) ;  /* 0x0000000000449947 */ /* 0x000fea0003800000 */
[----:B------:R-:W0:Y:S01]  /*0790*/  LDCU UR4, c[0x0][0x3a4] ;  /* 0x00007480ff0477ac */ /* 0x000e220008000800 */
[C---:B------:R-:W-:Y:S01]  /*07a0*/  IMAD R8, R11.reuse, 0x258, R2 ;  /* 0x000002580b087824 */ /* 0x040fe200078e0202 */
[----:B------:R-:W1:Y:S01]  /*07b0*/  LDC.64 R6, c[0x0][0x398] ;  /* 0x0000e600ff067b82 */ /* 0x000e620000000a00 */
[----:B------:R-:W-:Y:S02]  /*07c0*/  IADD3 R11, PT, PT, R11, 0x2, RZ ;  /* 0x000000020b0b7810 */ /* 0x000fe40007ffe0ff */
[C---:B------:R-:W-:Y:S02]  /*07d0*/  VIADD R9, R8.reuse, 0x258 ;  /* 0x0000025808097836 */ /* 0x040fe40000000000 */
[----:B0-----:R-:W-:Y:S02]  /*07e0*/  IMAD R8, R8, UR4, RZ ;  /* 0x0000000408087c24 */ /* 0x001fe4000f8e02ff */
[----:B------:R-:W-:-:S03]  /*07f0*/  IMAD R10, R9, UR4, RZ ;  /* 0x00000004090a7c24 */ /* 0x000fc6000f8e02ff */
[----:B------:R-:W-:Y:S02]  /*0800*/  SHF.R.S32.HI R9, RZ, 0x1f, R8 ;  /* 0x0000001fff097819 */ /* 0x000fe40000011408 */
[----:B------:R-:W-:Y:S02]  /*0810*/  SHF.R.S32.HI R13, RZ, 0x1f, R10 ;  /* 0x0000001fff0d7819 */ /* 0x000fe4000001140a */
[----:B------:R-:W-:Y:S02]  /*0820*/  LEA.HI R9, R9, R8, RZ, 0x2 ;  /* 0x0000000809097211 */ /* 0x000fe400078f10ff */
[----:B------:R-:W-:Y:S02]  /*0830*/  LEA.HI R13, R13, R10, RZ, 0x2 ;  /* 0x0000000a0d0d7211 */ /* 0x000fe400078f10ff */
[-C--:B------:R-:W-:Y:S02]  /*0840*/  LEA.HI.SX32 R9, R9, R4.reuse, 0x1e ;  /* 0x0000000409097211 */ /* 0x080fe400078ff2ff */
[----:B------:R-:W-:-:S03]  /*0850*/  LEA.HI.SX32 R13, R13, R4, 0x1e ;  /* 0x000000040d0d7211 */ /* 0x000fc600078ff2ff */
[----:B-1----:R-:W-:-:S04]  /*0860*/  IMAD.WIDE R8, R9, 0x4, R6 ;  /* 0x0000000409087825 */ /* 0x002fc800078e0206 */
[----:B------:R-:W-:Y:S01]  /*0870*/  IMAD.WIDE R6, R13, 0x4, R6 ;  /* 0x000000040d067825 */ /* 0x000fe200078e0206 */
[----:B------:R0:W-:Y:S04]  /*0880*/  STG.E desc[UR8][R8.64], RZ ;  /* 0x000000ff08007986 */ /* 0x0001e8000c101908 */
[----:B------:R0:W-:Y:S02]  /*0890*/  STG.E desc[UR8][R6.64], RZ ;  /* 0x000000ff06007986 */ /* 0x0001e4000c101908 */
.L_x_9:
[----:B------:R-:W-:Y:S05]  /*08a0*/  BRA.U !UP0, `(.L_x_8) ;  /* 0x0000000108247547 */ /* 0x000fea000b800000 */
[----:B------:R-:W1:Y:S01]  /*08b0*/  LDCU UR4, c[0x0][0x3a4] ;  /* 0x00007480ff0477ac */ /* 0x000e620008000800 */
[----:B0-----:R-:W0:Y:S01]  /*08c0*/  LDC.64 R6, c[0x0][0x398] ;  /* 0x0000e600ff067b82 */ /* 0x001e220000000a00 */
[----:B------:R-:W-:-:S04]  /*08d0*/  IMAD R8, R11, 0x258, R2 ;  /* 0x000002580b087824 */ /* 0x000fc800078e0202 */
[----:B-1----:R-:W-:-:S05]  /*08e0*/  IMAD R8, R8, UR4, RZ ;  /* 0x0000000408087c24 */ /* 0x002fca000f8e02ff */
[----:B------:R-:W-:-:S04]  /*08f0*/  SHF.R.S32.HI R9, RZ, 0x1f, R8 ;  /* 0x0000001fff097819 */ /* 0x000fc80000011408 */
[----:B------:R-:W-:-:S04]  /*0900*/  LEA.HI R9, R9, R8, RZ, 0x2 ;  /* 0x0000000809097211 */ /* 0x000fc800078f10ff */
[----:B------:R-:W-:-:S05]  /*0910*/  LEA.HI.SX32 R9, R9, R4, 0x1e ;  /* 0x0000000409097211 */ /* 0x000fca00078ff2ff */
[----:B0-----:R-:W-:-:S05]  /*0920*/  IMAD.WIDE R6, R9, 0x4, R6 ;  /* 0x0000000409067825 */ /* 0x001fca00078e0206 */
[----:B------:R1:W-:Y:S02]  /*0930*/  STG.E desc[UR8][R6.64], RZ ;  /* 0x000000ff06007986 */ /* 0x0003e4000c101908 */
.L_x_8:
[----:B------:R-:W-:Y:S05]  /*0940*/  @P0 BRA `(.L_x_10) ;  /* 0xfffffff800d40947 */ /* 0x000fea000383ffff */
[----:B------:R-:W-:Y:S05]  /*0950*/  EXIT ;  /* 0x000000000000794d */ /* 0x000fea0003800000 */
.L_x_11:
[----:B------:R-:W-:-:S00]  /*0960*/  BRA `(.L_x_11) ;  /* 0xfffffffc00fc7947 */ /* 0x000fc0000383ffff */
[----:B------:R-:W-:-:S00]  /*0970*/  NOP ;  /* 0x0000000000007918 */ /* 0x000fc00000000000 */
        /* <DEDUP_REMOVED lines=8> */
.L_x_12:


//--------------------- .nv.shared.reserved.0     --------------------------
	.section	.nv.shared.reserved.0,"aw",@nobits
	.weak		__nv_reservedSMEM_offset_0_alias
	.size		__nv_reservedSMEM_offset_0_alias, 0, 64
	.other		__nv_reservedSMEM_offset_0_alias,@"STO_CUDA_RESERVED_SHARED STV_DEFAULT"
__nv_reservedSMEM_offset_0_alias:
	.zero		0
	.zero		64


//--------------------- .nv.constant0._Z12mandelKernelffffiiPiii --------------------------
	.section	.nv.constant0._Z12mandelKernelffffiiPiii,"a",@progbits
	.sectionflags	@""
	.align	4
.nv.constant0._Z12mandelKernelffffiiPiii:
	.zero		936


//--------------------- SYMBOLS --------------------------

	.type		.nv.reservedSmem.offset0,@object
	.size		.nv.reservedSmem.offset0,0x4
